	.headerflags	@"EF_CUDA_TEXMODE_UNIFIED EF_CUDA_64BIT_ADDRESS EF_CUDA_ACCELERATORS EF_CUDA_SM90 EF_CUDA_VIRTUAL_SM(EF_CUDA_SM90)"
	.elftype	@"ET_EXEC"


//--------------------- .nv.info                  --------------------------
	.section	.nv.info,"",@"SHT_CUDA_INFO"
	.align	4


	//----- nvinfo : EIATTR_REGCOUNT
	.align		4
        /*0000*/ 	.byte	0x04, 0x2f
        /*0002*/ 	.short	(.L_1 - .L_0)
	.align		4
.L_0:
        /*0004*/ 	.word	index@(triton_poi_fused_convolution_div_max_pool2d_with_indices_relu_sub_29)
        /*0008*/ 	.word	0x00000030


	//----- nvinfo : EIATTR_MIN_STACK_SIZE
	.align		4
.L_1:
        /*000c*/ 	.byte	0x04, 0x12
        /*000e*/ 	.short	(.L_3 - .L_2)
	.align		4
.L_2:
        /*0010*/ 	.word	index@(triton_poi_fused_convolution_div_max_pool2d_with_indices_relu_sub_29)
        /*0014*/ 	.word	0x00000000


	//----- nvinfo : EIATTR_FRAME_SIZE
	.align		4
.L_3:
        /*0018*/ 	.byte	0x04, 0x11
        /*001a*/ 	.short	(.L_5 - .L_4)
	.align		4
.L_4:
        /*001c*/ 	.word	index@(triton_poi_fused_convolution_div_max_pool2d_with_indices_relu_sub_29)
        /*0020*/ 	.word	0x00000000


	//----- nvinfo : EIATTR_MIN_STACK_SIZE
	.align		4
.L_5:
        /*0024*/ 	.byte	0x04, 0x12
        /*0026*/ 	.short	(.L_7 - .L_6)
	.align		4
.L_6:
        /*0028*/ 	.word	index@(triton_poi_fused_convolution_div_max_pool2d_with_indices_relu_sub_29)
        /*002c*/ 	.word	0x00000000
.L_7:


//--------------------- .nv.info.triton_poi_fused_convolution_div_max_pool2d_with_indices_relu_sub_29 --------------------------
	.section	.nv.info.triton_poi_fused_convolution_div_max_pool2d_with_indices_relu_sub_29,"",@"SHT_CUDA_INFO"
	.sectionflags	@""
	.align	4


	//----- nvinfo : EIATTR_CUDA_API_VERSION
	.align		4
        /*0000*/ 	.byte	0x04, 0x37
        /*0002*/ 	.short	(.L_9 - .L_8)
.L_8:
        /*0004*/ 	.word	0x0000007c


	//----- nvinfo : EIATTR_KPARAM_INFO
	.align		4
.L_9:
        /*0008*/ 	.byte	0x04, 0x17
        /*000a*/ 	.short	(.L_11 - .L_10)
.L_10:
        /*000c*/ 	.word	0x00000000
        /*0010*/ 	.short	0x0003
        /*0012*/ 	.short	0x0014
        /*0014*/ 	.byte	0x00, 0xf0, 0x11, 0x00


	//----- nvinfo : EIATTR_KPARAM_INFO
	.align		4
.L_11:
        /*0018*/ 	.byte	0x04, 0x17
        /*001a*/ 	.short	(.L_13 - .L_12)
.L_12:
        /*001c*/ 	.word	0x00000000
        /*0020*/ 	.short	0x0002
        /*0022*/ 	.short	0x0010
        /*0024*/ 	.byte	0x00, 0xf0, 0x11, 0x00


	//----- nvinfo : EIATTR_KPARAM_INFO
	.align		4
.L_13:
        /*0028*/ 	.byte	0x04, 0x17
        /*002a*/ 	.short	(.L_15 - .L_14)
.L_14:
        /*002c*/ 	.word	0x00000000
        /*0030*/ 	.short	0x0001
        /*0032*/ 	.short	0x0008
        /*0034*/ 	.byte	0x00, 0xf4, 0x21, 0x00


	//----- nvinfo : EIATTR_KPARAM_INFO
	.align		4
.L_15:
        /*0038*/ 	.byte	0x04, 0x17
        /*003a*/ 	.short	(.L_17 - .L_16)
.L_16:
        /*003c*/ 	.word	0x00000000
        /*0040*/ 	.short	0x0000
        /*0042*/ 	.short	0x0000
        /*0044*/ 	.byte	0x00, 0xf4, 0x21, 0x00


	//----- nvinfo : EIATTR_SPARSE_MMA_MASK
	.align		4
.L_17:
        /*0048*/ 	.byte	0x03, 0x50
        /*004a*/ 	.short	0x0000


	//----- nvinfo : EIATTR_MAXREG_COUNT
	.align		4
        /*004c*/ 	.byte	0x03, 0x1b
        /*004e*/ 	.short	0x00ff


	//----- nvinfo : EIATTR_EXIT_INSTR_OFFSETS
	.align		4
        /*0050*/ 	.byte	0x04, 0x1c
        /*0052*/ 	.short	(.L_19 - .L_18)


	//   ....[0]....
.L_18:
        /*0054*/ 	.word	0x00001150


	//   ....[1]....
        /*0058*/ 	.word	0x000011a0


	//----- nvinfo : EIATTR_REQNTID
	.align		4
.L_19:
        /*005c*/ 	.byte	0x04, 0x10
        /*005e*/ 	.short	(.L_21 - .L_20)
.L_20:
        /*0060*/ 	.word	0x00000080
        /*0064*/ 	.word	0x00000001
        /*0068*/ 	.word	0x00000001


	//----- nvinfo : EIATTR_CBANK_PARAM_SIZE
	.align		4
.L_21:
        /*006c*/ 	.byte	0x03, 0x19
        /*006e*/ 	.short	0x0018


	//----- nvinfo : EIATTR_PARAM_CBANK
	.align		4
        /*0070*/ 	.byte	0x04, 0x0a
        /*0072*/ 	.short	(.L_23 - .L_22)
	.align		4
.L_22:
        /*0074*/ 	.word	index@(.nv.constant0.triton_poi_fused_convolution_div_max_pool2d_with_indices_relu_sub_29)
        /*0078*/ 	.short	0x0210
        /*007a*/ 	.short	0x0018


	//----- nvinfo : EIATTR_SW_WAR
	.align		4
.L_23:
        /*007c*/ 	.byte	0x04, 0x36
        /*007e*/ 	.short	(.L_25 - .L_24)
.L_24:
        /*0080*/ 	.word	0x00000008
.L_25:


//--------------------- .nv.callgraph             --------------------------
	.section	.nv.callgraph,"",@"SHT_CUDA_CALLGRAPH"
	.align	4
	.sectionentsize	8
	.align		4
        /*0000*/ 	.word	0x00000000
	.align		4
        /*0004*/ 	.word	0xffffffff
	.align		4
        /*0008*/ 	.word	0x00000000
	.align		4
        /*000c*/ 	.word	0xfffffffe
	.align		4
        /*0010*/ 	.word	0x00000000
	.align		4
        /*0014*/ 	.word	0xfffffffd
	.align		4
        /*0018*/ 	.word	0x00000000
	.align		4
        /*001c*/ 	.word	0xfffffffc


//--------------------- .text.triton_poi_fused_convolution_div_max_pool2d_with_indices_relu_sub_29 --------------------------
	.section	.text.triton_poi_fused_convolution_div_max_pool2d_with_indices_relu_sub_29,"ax",@progbits
	.sectionflags	@"SHF_BARRIERS=1"
	.align	128
        .global         triton_poi_fused_convolution_div_max_pool2d_with_indices_relu_sub_29
        .type           triton_poi_fused_convolution_div_max_pool2d_with_indices_relu_sub_29,@function
        .size           triton_poi_fused_convolution_div_max_pool2d_with_indices_relu_sub_29,(.L_x_1 - triton_poi_fused_convolution_div_max_pool2d_with_indices_relu_sub_29)
        .other          triton_poi_fused_convolution_div_max_pool2d_with_indices_relu_sub_29,@"STO_CUDA_ENTRY STV_DEFAULT"
triton_poi_fused_convolution_div_max_pool2d_with_indices_relu_sub_29:
.text.triton_poi_fused_convolution_div_max_pool2d_with_indices_relu_sub_29:
[----:B------:R-:W0:Y:S01]  /*0000*/  LDC R1, c[0x0][0x28] ;  /* 0x00000a00ff017b82 */ /* 0x000e220000000800 */
[----:B------:R-:W1:Y:S07]  /*0010*/  S2R R16, SR_CTAID.X ;  /* 0x0000000000107919 */ /* 0x000e6e0000002500 */
[----:B------:R-:W2:Y:S01]  /*0020*/  LDC.64 R20, c[0x0][0x210] ;  /* 0x00008400ff147b82 */ /* 0x000ea20000000a00 */
[----:B------:R-:W-:Y:S01]  /*0030*/  CS2R R18, SRZ ;  /* 0x0000000000127805 */ /* 0x000fe2000001ff00 */
[----:B------:R-:W-:Y:S01]  /*0040*/  ULDC.64 UR6, c[0x0][0x208] ;  /* 0x0000820000067ab9 */ /* 0x000fe20000000a00 */
[----:B------:R-:W3:Y:S01]  /*0050*/  S2R R15, SR_TID.X ;  /* 0x00000000000f7919 */ /* 0x000ee20000002100 */
[----:B------:R-:W4:Y:S01]  /*0060*/  S2R R17, SR_CTAID.Y ;  /* 0x0000000000117919 */ /* 0x000f220000002600 */
[----:B-1----:R-:W-:Y:S01]  /*0070*/  SHF.R.S32.HI R3, RZ, 0x1a, R16 ;  /* 0x0000001aff037819 */ /* 0x002fe20000011410 */
[----:B------:R-:W-:-:S03]  /*0080*/  IMAD.SHL.U32 R16, R16, 0x20, RZ ;  /* 0x0000002010107824 */ /* 0x000fc600078e00ff */
[----:B------:R-:W-:Y:S02]  /*0090*/  SGXT R3, R3, 0x1 ;  /* 0x000000010303781a */ /* 0x000fe40000000200 */
[----:B---3--:R-:W-:Y:S02]  /*00a0*/  LOP3.LUT R0, R16, 0x1f, R15, 0xf8, !PT ;  /* 0x0000001f10007812 */ /* 0x008fe400078ef80f */
[----:B------:R-:W-:Y:S01]  /*00b0*/  SHF.R.U32.HI R10, RZ, 0x5, R15 ;  /* 0x00000005ff0a7819 */ /* 0x000fe2000001160f */
[----:B----4-:R-:W-:Y:S01]  /*00c0*/  IMAD.SHL.U32 R17, R17, 0x20, RZ ;  /* 0x0000002011117824 */ /* 0x010fe200078e00ff */
[----:B------:R-:W-:Y:S02]  /*00d0*/  LEA.HI R3, R3, R0, RZ, 0x7 ;  /* 0x0000000003037211 */ /* 0x000fe400078f38ff */
[----:B------:R-:W-:Y:S02]  /*00e0*/  SGXT.U32 R10, R10, 0x2 ;  /* 0x000000020a0a781a */ /* 0x000fe40000000000 */
[C---:B------:R-:W-:Y:S01]  /*00f0*/  LOP3.LUT R5, R3.reuse, 0x7fffff80, RZ, 0xc0, !PT ;  /* 0x7fffff8003057812 */ /* 0x040fe200078ec0ff */
[----:B------:R-:W-:Y:S01]  /*0100*/  IMAD.SHL.U32 R3, R3, 0x4, RZ ;  /* 0x0000000403037824 */ /* 0x000fe200078e00ff */
[----:B------:R-:W-:-:S02]  /*0110*/  LOP3.LUT R31, R17, 0x4, R10, 0xfe, !PT ;  /* 0x00000004111f7812 */ /* 0x000fc400078efe0a */
[----:B------:R-:W-:Y:S01]  /*0120*/  LOP3.LUT R7, R17, R10, RZ, 0xfc, !PT ;  /* 0x0000000a11077212 */ /* 0x000fe200078efcff */
[----:B------:R-:W-:Y:S01]  /*0130*/  IMAD.IADD R5, R0, 0x1, -R5 ;  /* 0x0000000100057824 */ /* 0x000fe200078e0a05 */
[----:B------:R-:W-:Y:S02]  /*0140*/  LOP3.LUT R38, R3, 0xfffffe00, RZ, 0xc0, !PT ;  /* 0xfffffe0003267812 */ /* 0x000fe400078ec0ff */
[----:B------:R-:W-:Y:S02]  /*0150*/  ISETP.GE.AND P2, PT, R31, 0x200, PT ;  /* 0x000002001f00780c */ /* 0x000fe40003f46270 */
[----:B------:R-:W-:Y:S01]  /*0160*/  ISETP.GE.AND P3, PT, R7, 0x200, PT ;  /* 0x000002000700780c */ /* 0x000fe20003f66270 */
[----:B------:R-:W-:-:S04]  /*0170*/  IMAD R38, R5, 0x2, R38 ;  /* 0x0000000205267824 */ /* 0x000fc800078e0226 */
[----:B------:R-:W-:Y:S02]  /*0180*/  IMAD R5, R31, 0x10000, R38 ;  /* 0x000100001f057824 */ /* 0x000fe400078e0226 */
[----:B------:R-:W-:Y:S02]  /*0190*/  VIADD R40, R38, 0x1 ;  /* 0x0000000126287836 */ /* 0x000fe40000000000 */
[----:B--2---:R-:W-:-:S04]  /*01a0*/  IMAD.WIDE R4, R5, 0x4, R20 ;  /* 0x0000000405047825 */ /* 0x004fc800078e0214 */
[----:B------:R-:W-:Y:S01]  /*01b0*/  IMAD R3, R7, 0x10000, R38 ;  /* 0x0001000007037824 */ /* 0x000fe200078e0226 */
[----:B------:R1:W2:Y:S01]  /*01c0*/  @!P2 LDG.E.EL R18, desc[UR6][R4.64] ;  /* 0x000000060412a981 */ /* 0x0002a2000c2e1900 */
[----:B------:R-:W-:Y:S02]  /*01d0*/  IMAD.MOV.U32 R14, RZ, RZ, RZ ;  /* 0x000000ffff0e7224 */ /* 0x000fe400078e00ff */
[----:B------:R-:W-:Y:S01]  /*01e0*/  IMAD.WIDE R2, R3, 0x4, R20 ;  /* 0x0000000403027825 */ /* 0x000fe200078e0214 */
[----:B------:R-:W-:Y:S02]  /*01f0*/  LOP3.LUT R25, R17, 0x8, R10, 0xfe, !PT ;  /* 0x0000000811197812 */ /* 0x000fe400078efe0a */
[----:B------:R-:W-:Y:S01]  /*0200*/  LOP3.LUT R0, R17, 0xc, R10, 0xfe, !PT ;  /* 0x0000000c11007812 */ /* 0x000fe200078efe0a */
[----:B------:R-:W-:Y:S01]  /*0210*/  VIADD R26, R38, 0x100 ;  /* 0x00000100261a7836 */ /* 0x000fe20000000000 */
[----:B------:R3:W4:Y:S01]  /*0220*/  @!P3 LDG.E.EL R19, desc[UR6][R2.64] ;  /* 0x000000060213b981 */ /* 0x000722000c2e1900 */
[----:B------:R-:W-:-:S02]  /*0230*/  IMAD.MOV.U32 R27, RZ, RZ, RZ ;  /* 0x000000ffff1b7224 */ /* 0x000fc400078e00ff */
[----:B-1----:R-:W-:-:S04]  /*0240*/  IMAD R5, R7, 0x10000, R40 ;  /* 0x0001000007057824 */ /* 0x002fc800078e0228 */
[----:B------:R-:W-:Y:S01]  /*0250*/  IMAD.WIDE R4, R5, 0x4, R20 ;  /* 0x0000000405047825 */ /* 0x000fe200078e0214 */
[----:B------:R-:W-:-:S04]  /*0260*/  ISETP.GE.AND P1, PT, R25, 0x200, PT ;  /* 0x000002001900780c */ /* 0x000fc80003f26270 */
[----:B------:R1:W4:Y:S01]  /*0270*/  @!P3 LDG.E.EL R14, desc[UR6][R4.64] ;  /* 0x00000006040eb981 */ /* 0x000322000c2e1900 */
[----:B------:R-:W-:Y:S01]  /*0280*/  VIADD R32, R38, 0x101 ;  /* 0x0000010126207836 */ /* 0x000fe20000000000 */
[C---:B------:R-:W-:Y:S01]  /*0290*/  ISETP.GE.AND P0, PT, R0.reuse, 0x200, PT ;  /* 0x000002000000780c */ /* 0x040fe20003f06270 */
[C---:B------:R-:W-:Y:S02]  /*02a0*/  IMAD R9, R7.reuse, 0x10000, R26 ;  /* 0x0001000007097824 */ /* 0x040fe400078e021a */
[----:B------:R-:W-:Y:S02]  /*02b0*/  IMAD R11, R7, 0x10000, R32 ;  /* 0x00010000070b7824 */ /* 0x000fe400078e0220 */
[--C-:B------:R-:W-:Y:S01]  /*02c0*/  IMAD R23, R25, 0x10000, R38.reuse ;  /* 0x0001000019177824 */ /* 0x100fe200078e0226 */
[----:B------:R-:W-:Y:S01]  /*02d0*/  LOP3.LUT R43, R17, 0x18, R10, 0xfe, !PT ;  /* 0x00000018112b7812 */ /* 0x000fe200078efe0a */
[----:B---3--:R-:W-:Y:S02]  /*02e0*/  IMAD R3, R0, 0x10000, R38 ;  /* 0x0001000000037824 */ /* 0x008fe400078e0226 */
[----:B-1----:R-:W-:-:S02]  /*02f0*/  IMAD R5, R31, 0x10000, R40 ;  /* 0x000100001f057824 */ /* 0x002fc400078e0228 */
[--C-:B------:R-:W-:Y:S01]  /*0300*/  IMAD.WIDE R6, R9, 0x4, R20.reuse ;  /* 0x0000000409067825 */ /* 0x100fe200078e0214 */
[----:B------:R-:W-:Y:S02]  /*0310*/  CS2R R12, SRZ ;  /* 0x00000000000c7805 */ /* 0x000fe4000001ff00 */
[----:B------:R-:W-:Y:S01]  /*0320*/  LOP3.LUT R45, R17, 0x1c, R10, 0xfe, !PT ;  /* 0x0000001c112d7812 */ /* 0x000fe200078efe0a */
[----:B------:R-:W-:Y:S01]  /*0330*/  IMAD.WIDE R8, R11, 0x4, R20 ;  /* 0x000000040b087825 */ /* 0x000fe200078e0214 */
[----:B------:R-:W-:-:S03]  /*0340*/  ISETP.GE.AND P5, PT, R43, 0x200, PT ;  /* 0x000002002b00780c */ /* 0x000fc60003fa6270 */
[----:B------:R-:W-:Y:S02]  /*0350*/  IMAD.MOV.U32 R33, RZ, RZ, RZ ;  /* 0x000000ffff217224 */ /* 0x000fe400078e00ff */
[--C-:B------:R-:W-:Y:S01]  /*0360*/  IMAD.WIDE R22, R23, 0x4, R20.reuse ;  /* 0x0000000417167825 */ /* 0x100fe200078e0214 */
[----:B------:R-:W-:Y:S01]  /*0370*/  ISETP.GE.AND P6, PT, R45, 0x200, PT ;  /* 0x000002002d00780c */ /* 0x000fe20003fc6270 */
[----:B------:R-:W3:Y:S02]  /*0380*/  @!P3 LDG.E.EL R13, desc[UR6][R6.64] ;  /* 0x00000006060db981 */ /* 0x000ee4000c2e1900 */
[----:B------:R-:W-:Y:S02]  /*0390*/  IMAD.MOV.U32 R11, RZ, RZ, RZ ;  /* 0x000000ffff0b7224 */ /* 0x000fe400078e00ff */
[--C-:B------:R-:W-:Y:S01]  /*03a0*/  IMAD.WIDE R4, R5, 0x4, R20.reuse ;  /* 0x0000000405047825 */ /* 0x100fe200078e0214 */
[----:B------:R-:W-:Y:S01]  /*03b0*/  LOP3.LUT R39, R17, 0x10, R10, 0xfe, !PT ;  /* 0x0000001011277812 */ /* 0x000fe200078efe0a */
[----:B------:R1:W5:Y:S02]  /*03c0*/  @!P1 LDG.E.EL R27, desc[UR6][R22.64] ;  /* 0x00000006161b9981 */ /* 0x000364000c2e1900 */
[----:B------:R-:W-:-:S02]  /*03d0*/  IMAD.WIDE R2, R3, 0x4, R20 ;  /* 0x0000000403027825 */ /* 0x000fc400078e0214 */
[----:B------:R-:W2:Y:S01]  /*03e0*/  @!P2 LDG.E.EL R11, desc[UR6][R4.64] ;  /* 0x00000006040ba981 */ /* 0x000ea2000c2e1900 */
[----:B------:R-:W-:-:S03]  /*03f0*/  CS2R R36, SRZ ;  /* 0x0000000000247805 */ /* 0x000fc6000001ff00 */
[----:B------:R1:W5:Y:S02]  /*0400*/  @!P0 LDG.E.EL R33, desc[UR6][R2.64] ;  /* 0x0000000602218981 */ /* 0x000364000c2e1900 */
[----:B-1----:R-:W-:Y:S02]  /*0410*/  IMAD R23, R43, 0x10000, R38 ;  /* 0x000100002b177824 */ /* 0x002fe400078e0226 */
[----:B------:R-:W5:Y:S01]  /*0420*/  @!P3 LDG.E.EL R12, desc[UR6][R8.64] ;  /* 0x00000006080cb981 */ /* 0x000f62000c2e1900 */
[----:B------:R-:W-:Y:S01]  /*0430*/  ISETP.GE.AND P3, PT, R39, 0x200, PT ;  /* 0x000002002700780c */ /* 0x000fe20003f66270 */
[----:B------:R-:W-:-:S04]  /*0440*/  IMAD.WIDE R22, R23, 0x4, R20 ;  /* 0x0000000417167825 */ /* 0x000fc800078e0214 */
[--C-:B0-----:R-:W-:Y:S01]  /*0450*/  IMAD R3, R45, 0x10000, R38.reuse ;  /* 0x000100002d037824 */ /* 0x101fe200078e0226 */
[----:B------:R-:W-:Y:S01]  /*0460*/  LOP3.LUT R41, R17, 0x14, R10, 0xfe, !PT ;  /* 0x0000001411297812 */ /* 0x000fe200078efe0a */
[----:B------:R-:W-:Y:S01]  /*0470*/  IMAD R29, R39, 0x10000, R38 ;  /* 0x00010000271d7824 */ /* 0x000fe200078e0226 */
[----:B------:R-:W-:Y:S01]  /*0480*/  CS2R R34, SRZ ;  /* 0x0000000000227805 */ /* 0x000fe2000001ff00 */
[----:B------:R-:W-:Y:S01]  /*0490*/  IMAD.WIDE R2, R3, 0x4, R20 ;  /* 0x0000000403027825 */ /* 0x000fe200078e0214 */
[----:B------:R0:W5:Y:S03]  /*04a0*/  @!P5 LDG.E.EL R36, desc[UR6][R22.64] ;  /* 0x000000061624d981 */ /* 0x000166000c2e1900 */
[C---:B------:R-:W-:Y:S01]  /*04b0*/  IMAD R24, R31.reuse, 0x10000, R26 ;  /* 0x000100001f187824 */ /* 0x040fe200078e021a */
[----:B------:R1:W5:Y:S01]  /*04c0*/  @!P6 LDG.E.EL R37, desc[UR6][R2.64] ;  /* 0x000000060225e981 */ /* 0x000362000c2e1900 */
[----:B------:R-:W-:-:S02]  /*04d0*/  IMAD R42, R31, 0x10000, R32 ;  /* 0x000100001f2a7824 */ /* 0x000fc400078e0220 */
[----:B------:R-:W-:Y:S02]  /*04e0*/  IMAD.MOV.U32 R10, RZ, RZ, RZ ;  /* 0x000000ffff0a7224 */ /* 0x000fe400078e00ff */
[----:B------:R-:W-:-:S04]  /*04f0*/  IMAD.WIDE R28, R29, 0x4, R20 ;  /* 0x000000041d1c7825 */ /* 0x000fc800078e0214 */
[--C-:B0-----:R-:W-:Y:S01]  /*0500*/  IMAD.WIDE R22, R24, 0x4, R20.reuse ;  /* 0x0000000418167825 */ /* 0x101fe200078e0214 */
[----:B------:R-:W-:Y:S01]  /*0510*/  ISETP.GE.AND P4, PT, R41, 0x200, PT ;  /* 0x000002002900780c */ /* 0x000fe20003f86270 */
[----:B------:R0:W5:Y:S02]  /*0520*/  @!P3 LDG.E.EL R34, desc[UR6][R28.64] ;  /* 0x000000061c22b981 */ /* 0x000164000c2e1900 */
[----:B-1----:R-:W-:Y:S01]  /*0530*/  IMAD.WIDE R2, R42, 0x4, R20 ;  /* 0x000000042a027825 */ /* 0x002fe200078e0214 */
[----:B------:R-:W-:Y:S01]  /*0540*/  CS2R R8, SRZ ;  /* 0x0000000000087805 */ /* 0x000fe2000001ff00 */
[----:B------:R1:W5:Y:S02]  /*0550*/  @!P2 LDG.E.EL R10, desc[UR6][R22.64] ;  /* 0x00000006160aa981 */ /* 0x000364000c2e1900 */
[--C-:B------:R-:W-:Y:S02]  /*0560*/  IMAD R31, R25, 0x10000, R40.reuse ;  /* 0x00010000191f7824 */ /* 0x100fe400078e0228 */
[----:B------:R-:W-:Y:S01]  /*0570*/  IMAD R42, R0, 0x10000, R40 ;  /* 0x00010000002a7824 */ /* 0x000fe200078e0228 */
[----:B------:R-:W-:Y:S01]  /*0580*/  CS2R R4, SRZ ;  /* 0x0000000000047805 */ /* 0x000fe2000001ff00 */
[--C-:B0-----:R-:W-:Y:S01]  /*0590*/  IMAD.WIDE R28, R31, 0x4, R20.reuse ;  /* 0x000000041f1c7825 */ /* 0x101fe200078e0214 */
[----:B------:R0:W5:Y:S03]  /*05a0*/  @!P2 LDG.E.EL R9, desc[UR6][R2.64] ;  /* 0x000000060209a981 */ /* 0x000166000c2e1900 */
[----:B-1----:R-:W-:Y:S01]  /*05b0*/  IMAD.WIDE R22, R42, 0x4, R20 ;  /* 0x000000042a167825 */ /* 0x002fe200078e0214 */
[----:B------:R-:W5:Y:S03]  /*05c0*/  @!P1 LDG.E.EL R8, desc[UR6][R28.64] ;  /* 0x000000061c089981 */ /* 0x000f66000c2e1900 */
[----:B------:R-:W-:Y:S01]  /*05d0*/  IMAD R7, R41, 0x10000, R38 ;  /* 0x0001000029077824 */ /* 0x000fe200078e0226 */
[----:B------:R1:W5:Y:S01]  /*05e0*/  @!P0 LDG.E.EL R4, desc[UR6][R22.64] ;  /* 0x0000000616048981 */ /* 0x000362000c2e1900 */
[----:B------:R-:W-:-:S02]  /*05f0*/  IMAD R42, R39, 0x10000, R40 ;  /* 0x00010000272a7824 */ /* 0x000fc400078e0228 */
[----:B------:R-:W-:Y:S01]  /*0600*/  IMAD.WIDE R6, R7, 0x4, R20 ;  /* 0x0000000407067825 */ /* 0x000fe200078e0214 */
[----:B0-----:R-:W-:-:S03]  /*0610*/  CS2R R2, SRZ ;  /* 0x0000000000027805 */ /* 0x001fc6000001ff00 */
[C---:B------:R-:W-:Y:S01]  /*0620*/  IMAD R30, R25.reuse, 0x10000, R26 ;  /* 0x00010000191e7824 */ /* 0x040fe200078e021a */
[----:B------:R0:W5:Y:S01]  /*0630*/  @!P4 LDG.E.EL R35, desc[UR6][R6.64] ;  /* 0x000000060623c981 */ /* 0x000162000c2e1900 */
[----:B------:R-:W-:Y:S02]  /*0640*/  IMAD R25, R25, 0x10000, R32 ;  /* 0x0001000019197824 */ /* 0x000fe400078e0220 */
[----:B-1----:R-:W-:-:S04]  /*0650*/  IMAD.WIDE R22, R42, 0x4, R20 ;  /* 0x000000042a167825 */ /* 0x002fc800078e0214 */
[----:B------:R-:W-:Y:S01]  /*0660*/  IMAD R44, R0, 0x10000, R26 ;  /* 0x00010000002c7824 */ /* 0x000fe200078e021a */
[----:B------:R-:W5:Y:S01]  /*0670*/  @!P3 LDG.E.EL R3, desc[UR6][R22.64] ;  /* 0x000000061603b981 */ /* 0x000f62000c2e1900 */
[----:B------:R-:W-:Y:S01]  /*0680*/  IMAD.WIDE R30, R30, 0x4, R20 ;  /* 0x000000041e1e7825 */ /* 0x000fe200078e0214 */
[----:B0-----:R-:W-:-:S03]  /*0690*/  CS2R R6, SRZ ;  /* 0x0000000000067805 */ /* 0x001fc6000001ff00 */
[----:B------:R-:W-:-:S03]  /*06a0*/  IMAD.WIDE R24, R25, 0x4, R20 ;  /* 0x0000000419187825 */ /* 0x000fc600078e0214 */
[----:B------:R0:W5:Y:S01]  /*06b0*/  @!P1 LDG.E.EL R7, desc[UR6][R30.64] ;  /* 0x000000061e079981 */ /* 0x000162000c2e1900 */
[----:B------:R-:W-:Y:S02]  /*06c0*/  IMAD R0, R0, 0x10000, R32 ;  /* 0x0001000000007824 */ /* 0x000fe400078e0220 */
[----:B------:R-:W-:Y:S01]  /*06d0*/  IMAD.WIDE R28, R44, 0x4, R20 ;  /* 0x000000042c1c7825 */ /* 0x000fe200078e0214 */
[----:B------:R1:W5:Y:S03]  /*06e0*/  @!P1 LDG.E.EL R6, desc[UR6][R24.64] ;  /* 0x0000000618069981 */ /* 0x000366000c2e1900 */
[----:B------:R-:W-:Y:S01]  /*06f0*/  IMAD R44, R39, 0x10000, R26 ;  /* 0x00010000272c7824 */ /* 0x000fe200078e021a */
[----:B------:R1:W5:Y:S01]  /*0700*/  @!P0 LDG.E.EL R5, desc[UR6][R28.64] ;  /* 0x000000061c058981 */ /* 0x000362000c2e1900 */
[----:B0-----:R-:W-:-:S04]  /*0710*/  IMAD.WIDE R30, R0, 0x4, R20 ;  /* 0x00000004001e7825 */ /* 0x001fc800078e0214 */
[----:B------:R-:W-:Y:S01]  /*0720*/  IMAD.MOV.U32 R0, RZ, RZ, RZ ;  /* 0x000000ffff007224 */ /* 0x000fe200078e00ff */
[----:B------:R0:W5:Y:S01]  /*0730*/  @!P0 LDG.E.EL R2, desc[UR6][R30.64] ;  /* 0x000000061e028981 */ /* 0x000162000c2e1900 */
[----:B-1----:R-:W-:-:S04]  /*0740*/  IMAD.WIDE R24, R44, 0x4, R20 ;  /* 0x000000042c187825 */ /* 0x002fc800078e0214 */
[----:B------:R-:W-:Y:S01]  /*0750*/  IMAD R44, R41, 0x10000, R40 ;  /* 0x00010000292c7824 */ /* 0x000fe200078e0228 */
[----:B------:R1:W5:Y:S01]  /*0760*/  @!P3 LDG.E.EL R0, desc[UR6][R24.64] ;  /* 0x000000061800b981 */ /* 0x000362000c2e1900 */
[----:B------:R-:W-:Y:S02]  /*0770*/  IMAD.MOV.U32 R42, RZ, RZ, RZ ;  /* 0x000000ffff2a7224 */ /* 0x000fe400078e00ff */
[----:B------:R-:W-:-:S04]  /*0780*/  IMAD.WIDE R28, R44, 0x4, R20 ;  /* 0x000000042c1c7825 */ /* 0x000fc800078e0214 */
[--C-:B0-----:R-:W-:Y:S01]  /*0790*/  IMAD R31, R43, 0x10000, R40.reuse ;  /* 0x000100002b1f7824 */ /* 0x101fe200078e0228 */
[----:B------:R0:W5:Y:S01]  /*07a0*/  @!P4 LDG.E.EL R42, desc[UR6][R28.64] ;  /* 0x000000061c2ac981 */ /* 0x000162000c2e1900 */
[----:B-1----:R-:W-:Y:S02]  /*07b0*/  IMAD R25, R45, 0x10000, R40 ;  /* 0x000100002d197824 */ /* 0x002fe400078e0228 */
[----:B------:R-:W-:Y:S02]  /*07c0*/  IMAD.MOV.U32 R44, RZ, RZ, RZ ;  /* 0x000000ffff2c7224 */ /* 0x000fe400078e00ff */
[----:B------:R-:W-:Y:S02]  /*07d0*/  IMAD.MOV.U32 R40, RZ, RZ, RZ ;  /* 0x000000ffff287224 */ /* 0x000fe400078e00ff */
[----:B------:R-:W-:-:S04]  /*07e0*/  IMAD.WIDE R30, R31, 0x4, R20 ;  /* 0x000000041f1e7825 */ /* 0x000fc800078e0214 */
[----:B0-----:R-:W-:Y:S01]  /*07f0*/  IMAD.WIDE R28, R25, 0x4, R20 ;  /* 0x00000004191c7825 */ /* 0x001fe200078e0214 */
[----:B------:R0:W5:Y:S04]  /*0800*/  @!P5 LDG.E.EL R44, desc[UR6][R30.64] ;  /* 0x000000061e2cd981 */ /* 0x000168000c2e1900 */
[----:B------:R-:W5:Y:S01]  /*0810*/  @!P6 LDG.E.EL R40, desc[UR6][R28.64] ;  /* 0x000000061c28e981 */ /* 0x000f62000c2e1900 */
[----:B------:R-:W-:Y:S02]  /*0820*/  IMAD R23, R41, 0x10000, R26 ;  /* 0x0001000029177824 */ /* 0x000fe400078e021a */
[----:B------:R-:W-:Y:S02]  /*0830*/  VIADD R38, R38, 0x100 ;  /* 0x0000010026267836 */ /* 0x000fe40000000000 */
[----:B------:R-:W-:Y:S01]  /*0840*/  IMAD.WIDE R22, R23, 0x4, R20 ;  /* 0x0000000417167825 */ /* 0x000fe200078e0214 */
[----:B0-----:R-:W-:-:S03]  /*0850*/  CS2R R30, SRZ ;  /* 0x00000000001e7805 */ /* 0x001fc6000001ff00 */
[----:B------:R-:W-:Y:S02]  /*0860*/  IMAD R25, R43, 0x10000, R38 ;  /* 0x000100002b197824 */ /* 0x000fe400078e0226 */
[----:B------:R-:W-:Y:S01]  /*0870*/  IMAD R38, R45, 0x10000, R26 ;  /* 0x000100002d267824 */ /* 0x000fe200078e021a */
[----:B------:R0:W5:Y:S01]  /*0880*/  @!P4 LDG.E.EL R31, desc[UR6][R22.64] ;  /* 0x00000006161fc981 */ /* 0x000162000c2e1900 */
[----:B------:R-:W-:Y:S02]  /*0890*/  IMAD.MOV.U32 R26, RZ, RZ, RZ ;  /* 0x000000ffff1a7224 */ /* 0x000fe400078e00ff */
[----:B------:R-:W-:-:S05]  /*08a0*/  IMAD.WIDE R24, R25, 0x4, R20 ;  /* 0x0000000419187825 */ /* 0x000fca00078e0214 */
[----:B------:R-:W5:Y:S01]  /*08b0*/  @!P5 LDG.E.EL R30, desc[UR6][R24.64] ;  /* 0x00000006181ed981 */ /* 0x000f62000c2e1900 */
[----:B0-----:R-:W-:-:S05]  /*08c0*/  IMAD.WIDE R22, R38, 0x4, R20 ;  /* 0x0000000426167825 */ /* 0x001fca00078e0214 */
[----:B------:R0:W5:Y:S01]  /*08d0*/  @!P6 LDG.E.EL R26, desc[UR6][R22.64] ;  /* 0x00000006161ae981 */ /* 0x000162000c2e1900 */
[--C-:B------:R-:W-:Y:S02]  /*08e0*/  IMAD R39, R39, 0x10000, R32.reuse ;  /* 0x0001000027277824 */ /* 0x100fe400078e0220 */
[----:B------:R-:W-:Y:S02]  /*08f0*/  IMAD R43, R43, 0x10000, R32 ;  /* 0x000100002b2b7824 */ /* 0x000fe400078e0220 */
[----:B------:R-:W-:-:S04]  /*0900*/  IMAD.WIDE R38, R39, 0x4, R20 ;  /* 0x0000000427267825 */ /* 0x000fc800078e0214 */
[--C-:B------:R-:W-:Y:S02]  /*0910*/  IMAD R29, R41, 0x10000, R32.reuse ;  /* 0x00010000291d7824 */ /* 0x100fe400078e0220 */
[----:B0-----:R-:W-:Y:S02]  /*0920*/  IMAD.MOV.U32 R23, RZ, RZ, RZ ;  /* 0x000000ffff177224 */ /* 0x001fe400078e00ff */
[----:B------:R-:W-:Y:S02]  /*0930*/  IMAD R45, R45, 0x10000, R32 ;  /* 0x000100002d2d7824 */ /* 0x000fe400078e0220 */
[----:B------:R-:W-:Y:S02]  /*0940*/  IMAD.WIDE R24, R43, 0x4, R20 ;  /* 0x000000042b187825 */ /* 0x000fe400078e0214 */
[----:B------:R-:W5:Y:S02]  /*0950*/  @!P3 LDG.E.EL R23, desc[UR6][R38.64] ;  /* 0x000000062617b981 */ /* 0x000f64000c2e1900 */
[----:B------:R-:W-:-:S02]  /*0960*/  IMAD.MOV.U32 R32, RZ, RZ, RZ ;  /* 0x000000ffff207224 */ /* 0x000fc400078e00ff */
[----:B------:R-:W-:-:S04]  /*0970*/  IMAD.WIDE R28, R29, 0x4, R20 ;  /* 0x000000041d1c7825 */ /* 0x000fc800078e0214 */
[----:B------:R-:W-:Y:S01]  /*0980*/  IMAD.MOV.U32 R43, RZ, RZ, RZ ;  /* 0x000000ffff2b7224 */ /* 0x000fe200078e00ff */
[----:B------:R-:W5:Y:S01]  /*0990*/  @!P4 LDG.E.EL R32, desc[UR6][R28.64] ;  /* 0x000000061c20c981 */ /* 0x000f62000c2e1900 */
[----:B------:R-:W-:Y:S02]  /*09a0*/  IMAD.MOV.U32 R41, RZ, RZ, RZ ;  /* 0x000000ffff297224 */ /* 0x000fe400078e00ff */
[----:B------:R-:W-:Y:S02]  /*09b0*/  IMAD.WIDE R20, R45, 0x4, R20 ;  /* 0x000000042d147825 */ /* 0x000fe400078e0214 */
[----:B------:R-:W5:Y:S04]  /*09c0*/  @!P5 LDG.E.EL R43, desc[UR6][R24.64] ;  /* 0x00000006182bd981 */ /* 0x000f68000c2e1900 */
[----:B------:R-:W5:Y:S01]  /*09d0*/  @!P6 LDG.E.EL R41, desc[UR6][R20.64] ;  /* 0x000000061429e981 */ /* 0x000f62000c2e1900 */
[----:B----4-:R-:W-:-:S02]  /*09e0*/  FSETP.GT.AND P0, PT, R14, R19, PT ;  /* 0x000000130e00720b */ /* 0x010fc40003f04000 */
[----:B------:R-:W-:-:S11]  /*09f0*/  FSETP.NAN.AND P1, PT, R14, R14, PT ;  /* 0x0000000e0e00720b */ /* 0x000fd60003f28000 */
[----:B------:R-:W-:-:S04]  /*0a00*/  @!P0 FSEL R14, R14, R19, P1 ;  /* 0x000000130e0e8208 */ /* 0x000fc80000800000 */
[----:B---3--:R-:W-:Y:S02]  /*0a10*/  FSETP.GEU.AND P3, PT, R14, R13, PT ;  /* 0x0000000d0e00720b */ /* 0x008fe40003f6e000 */
[C---:B--2---:R-:W-:Y:S02]  /*0a20*/  FSETP.GT.AND P0, PT, R11.reuse, R18, PT ;  /* 0x000000120b00720b */ /* 0x044fe40003f04000 */
[----:B------:R-:W-:Y:S02]  /*0a30*/  FSETP.NAN.AND P1, PT, R11, R11, PT ;  /* 0x0000000b0b00720b */ /* 0x000fe40003f28000 */
[----:B------:R-:W-:-:S07]  /*0a40*/  FSETP.NAN.AND P2, PT, R13, R13, PT ;  /* 0x0000000d0d00720b */ /* 0x000fce0003f48000 */
[----:B------:R-:W-:Y:S02]  /*0a50*/  @P3 FSEL R13, R13, R14, P2 ;  /* 0x0000000e0d0d3208 */ /* 0x000fe40001000000 */
[----:B------:R-:W-:Y:S02]  /*0a60*/  @!P0 FSEL R11, R11, R18, P1 ;  /* 0x000000120b0b8208 */ /* 0x000fe40000800000 */
[-C--:B-----5:R-:W-:Y:S02]  /*0a70*/  FSETP.GEU.AND P5, PT, R13, R12.reuse, PT ;  /* 0x0000000c0d00720b */ /* 0x0a0fe40003fae000 */
[----:B------:R-:W-:Y:S02]  /*0a80*/  FSETP.NAN.AND P1, PT, R12, R12, PT ;  /* 0x0000000c0c00720b */ /* 0x000fe40003f28000 */
[-C--:B------:R-:W-:Y:S02]  /*0a90*/  FSETP.GEU.AND P4, PT, R11, R10.reuse, PT ;  /* 0x0000000a0b00720b */ /* 0x080fe40003f8e000 */
[----:B------:R-:W-:-:S02]  /*0aa0*/  FSETP.NAN.AND P0, PT, R10, R10, PT ;  /* 0x0000000a0a00720b */ /* 0x000fc40003f08000 */
[----:B------:R-:W-:Y:S02]  /*0ab0*/  FSETP.GT.AND P2, PT, R8, R27, PT ;  /* 0x0000001b0800720b */ /* 0x000fe40003f44000 */
[----:B------:R-:W-:-:S07]  /*0ac0*/  FSETP.GT.AND P3, PT, R4, R33, PT ;  /* 0x000000210400720b */ /* 0x000fce0003f64000 */
[----:B------:R-:W-:Y:S02]  /*0ad0*/  @P4 FSEL R10, R10, R11, P0 ;  /* 0x0000000b0a0a4208 */ /* 0x000fe40000000000 */
[----:B------:R-:W-:Y:S02]  /*0ae0*/  @P5 SEL R12, R12, R13, P1 ;  /* 0x0000000d0c0c5207 */ /* 0x000fe40000800000 */
[----:B------:R-:W-:Y:S02]  /*0af0*/  FSETP.NAN.AND P4, PT, R8, R8, PT ;  /* 0x000000080800720b */ /* 0x000fe40003f88000 */
[----:B------:R-:W-:Y:S02]  /*0b00*/  FSETP.NAN.AND P5, PT, R4, R4, PT ;  /* 0x000000040400720b */ /* 0x000fe40003fa8000 */
[----:B------:R-:W-:Y:S02]  /*0b10*/  FSETP.GEU.AND P1, PT, R10, R9, PT ;  /* 0x000000090a00720b */ /* 0x000fe40003f2e000 */
[----:B------:R-:W-:-:S02]  /*0b20*/  @!P2 FSEL R8, R8, R27, P4 ;  /* 0x0000001b0808a208 */ /* 0x000fc40002000000 */
[C---:B------:R-:W-:Y:S02]  /*0b30*/  FSETP.GT.AND P0, PT, R3.reuse, R34, PT ;  /* 0x000000220300720b */ /* 0x040fe40003f04000 */
[----:B------:R-:W-:Y:S02]  /*0b40*/  @!P3 FSEL R4, R4, R33, P5 ;  /* 0x000000210404b208 */ /* 0x000fe40002800000 */
[----:B------:R-:W-:Y:S02]  /*0b50*/  FSETP.NAN.AND P4, PT, R3, R3, PT ;  /* 0x000000030300720b */ /* 0x000fe40003f88000 */
[----:B------:R-:W-:Y:S02]  /*0b60*/  FSETP.GEU.AND P2, PT, R8, R7, PT ;  /* 0x000000070800720b */ /* 0x000fe40003f4e000 */
[----:B------:R-:W-:Y:S02]  /*0b70*/  FSETP.NAN.AND P5, PT, R9, R9, PT ;  /* 0x000000090900720b */ /* 0x000fe40003fa8000 */
[----:B------:R-:W-:-:S03]  /*0b80*/  FSETP.GEU.AND P3, PT, R4, R5, PT ;  /* 0x000000050400720b */ /* 0x000fc60003f6e000 */
[----:B------:R-:W-:Y:S02]  /*0b90*/  @!P0 FSEL R3, R3, R34, P4 ;  /* 0x0000002203038208 */ /* 0x000fe40002000000 */
[----:B------:R-:W-:Y:S02]  /*0ba0*/  @P1 SEL R9, R9, R10, P5 ;  /* 0x0000000a09091207 */ /* 0x000fe40002800000 */
[----:B------:R-:W-:Y:S02]  /*0bb0*/  FSETP.NAN.AND P0, PT, R7, R7, PT ;  /* 0x000000070700720b */ /* 0x000fe40003f08000 */
[----:B------:R-:W-:Y:S02]  /*0bc0*/  FSETP.NAN.AND P1, PT, R5, R5, PT ;  /* 0x000000050500720b */ /* 0x000fe40003f28000 */
[----:B------:R-:W-:Y:S02]  /*0bd0*/  FSETP.GEU.AND P4, PT, R3, R0, PT ;  /* 0x000000000300720b */ /* 0x000fe40003f8e000 */
[----:B------:R-:W-:-:S02]  /*0be0*/  @P2 FSEL R7, R7, R8, P0 ;  /* 0x0000000807072208 */ /* 0x000fc40000000000 */
[----:B------:R-:W-:Y:S02]  /*0bf0*/  @P3 FSEL R5, R5, R4, P1 ;  /* 0x0000000405053208 */ /* 0x000fe40000800000 */
[----:B------:R-:W-:Y:S02]  /*0c00*/  FSETP.GT.AND P5, PT, R42, R35, PT ;  /* 0x000000232a00720b */ /* 0x000fe40003fa4000 */
[----:B------:R-:W-:Y:S02]  /*0c10*/  FSETP.NAN.AND P3, PT, R0, R0, PT ;  /* 0x000000000000720b */ /* 0x000fe40003f68000 */
[----:B------:R-:W-:Y:S02]  /*0c20*/  FSETP.NAN.AND P2, PT, R42, R42, PT ;  /* 0x0000002a2a00720b */ /* 0x000fe40003f48000 */
[----:B------:R-:W-:Y:S02]  /*0c30*/  FSETP.GT.AND P0, PT, R44, R36, PT ;  /* 0x000000242c00720b */ /* 0x000fe40003f04000 */
[----:B------:R-:W-:-:S02]  /*0c40*/  FSETP.GT.AND P1, PT, R40, R37, PT ;  /* 0x000000252800720b */ /* 0x000fc40003f24000 */
[----:B------:R-:W-:-:S03]  /*0c50*/  @P4 FSEL R0, R0, R3, P3 ;  /* 0x0000000300004208 */ /* 0x000fc60001800000 */
[----:B------:R-:W-:Y:S02]  /*0c60*/  @!P5 FSEL R42, R42, R35, P2 ;  /* 0x000000232a2ad208 */ /* 0x000fe40001000000 */
[----:B------:R-:W-:Y:S02]  /*0c70*/  FSETP.NAN.AND P4, PT, R44, R44, PT ;  /* 0x0000002c2c00720b */ /* 0x000fe40003f88000 */
[----:B------:R-:W-:Y:S02]  /*0c80*/  FSETP.NAN.AND P5, PT, R40, R40, PT ;  /* 0x000000282800720b */ /* 0x000fe40003fa8000 */
[----:B------:R-:W-:Y:S02]  /*0c90*/  @!P0 FSEL R44, R44, R36, P4 ;  /* 0x000000242c2c8208 */ /* 0x000fe40002000000 */
[----:B------:R-:W-:Y:S02]  /*0ca0*/  FSETP.GEU.AND P3, PT, R42, R31, PT ;  /* 0x0000001f2a00720b */ /* 0x000fe40003f6e000 */
[----:B------:R-:W-:-:S02]  /*0cb0*/  @!P1 FSEL R40, R40, R37, P5 ;  /* 0x0000002528289208 */ /* 0x000fc40002800000 */
[----:B------:R-:W-:Y:S01]  /*0cc0*/  FSETP.GEU.AND P2, PT, R7, R6, PT ;  /* 0x000000060700720b */ /* 0x000fe20003f4e000 */
[----:B------:R-:W0:Y:S01]  /*0cd0*/  S2UR UR5, SR_CgaCtaId ;  /* 0x00000000000579c3 */ /* 0x000e220000008800 */
[----:B------:R-:W-:Y:S02]  /*0ce0*/  FSETP.GEU.AND P4, PT, R44, R30, PT ;  /* 0x0000001e2c00720b */ /* 0x000fe40003f8e000 */
[----:B------:R-:W-:Y:S02]  /*0cf0*/  FSETP.GEU.AND P0, PT, R5, R2, PT ;  /* 0x000000020500720b */ /* 0x000fe40003f0e000 */
[----:B------:R-:W-:Y:S02]  /*0d00*/  FSETP.GEU.AND P1, PT, R40, R26, PT ;  /* 0x0000001a2800720b */ /* 0x000fe40003f2e000 */
[----:B------:R-:W-:Y:S02]  /*0d10*/  FSETP.NAN.AND P5, PT, R31, R31, PT ;  /* 0x0000001f1f00720b */ /* 0x000fe40003fa8000 */
[----:B------:R-:W-:-:S02]  /*0d20*/  FSETP.NAN.AND P6, PT, R6, R6, PT ;  /* 0x000000060600720b */ /* 0x000fc40003fc8000 */
[----:B------:R-:W-:Y:S02]  /*0d30*/  @P3 FSEL R31, R31, R42, P5 ;  /* 0x0000002a1f1f3208 */ /* 0x000fe40002800000 */
[----:B------:R-:W-:Y:S02]  /*0d40*/  FSETP.NAN.AND P3, PT, R30, R30, PT ;  /* 0x0000001e1e00720b */ /* 0x000fe40003f68000 */
[----:B------:R-:W-:Y:S02]  /*0d50*/  FSETP.NAN.AND P5, PT, R26, R26, PT ;  /* 0x0000001a1a00720b */ /* 0x000fe40003fa8000 */
[----:B------:R-:W-:Y:S01]  /*0d60*/  @P2 SEL R6, R6, R7, P6 ;  /* 0x0000000706062207 */ /* 0x000fe20003000000 */
[----:B------:R-:W-:Y:S01]  /*0d70*/  IMAD.SHL.U32 R10, R15, 0x20, RZ ;  /* 0x000000200f0a7824 */ /* 0x000fe200078e00ff */
[----:B------:R-:W-:Y:S02]  /*0d80*/  FSETP.NAN.AND P6, PT, R2, R2, PT ;  /* 0x000000020200720b */ /* 0x000fe40003fc8000 */
[----:B------:R-:W-:-:S02]  /*0d90*/  @P4 FSEL R30, R30, R44, P3 ;  /* 0x0000002c1e1e4208 */ /* 0x000fc40001800000 */
[----:B------:R-:W-:Y:S02]  /*0da0*/  FSETP.GEU.AND P2, PT, R0, R23, PT ;  /* 0x000000170000720b */ /* 0x000fe40003f4e000 */
[----:B------:R-:W-:Y:S02]  /*0db0*/  @P1 FSEL R26, R26, R40, P5 ;  /* 0x000000281a1a1208 */ /* 0x000fe40002800000 */
[----:B------:R-:W-:Y:S02]  /*0dc0*/  SHF.R.U32.HI R11, RZ, 0x5, R15 ;  /* 0x00000005ff0b7819 */ /* 0x000fe4000001160f */
[----:B------:R-:W-:Y:S02]  /*0dd0*/  @P0 SEL R2, R2, R5, P6 ;  /* 0x0000000502020207 */ /* 0x000fe40003000000 */
[----:B------:R-:W-:Y:S02]  /*0de0*/  FSETP.GEU.AND P3, PT, R31, R32, PT ;  /* 0x000000201f00720b */ /* 0x000fe40003f6e000 */
[----:B------:R-:W-:-:S02]  /*0df0*/  SGXT.U32 R11, R11, 0x2 ;  /* 0x000000020b0b781a */ /* 0x000fc40000000000 */
[----:B------:R-:W-:Y:S02]  /*0e00*/  LOP3.LUT R10, R10, 0x3e0, RZ, 0xc0, !PT ;  /* 0x000003e00a0a7812 */ /* 0x000fe400078ec0ff */
[----:B------:R-:W-:Y:S02]  /*0e10*/  FSETP.GEU.AND P1, PT, R30, R43, PT ;  /* 0x0000002b1e00720b */ /* 0x000fe40003f2e000 */
[----:B------:R-:W-:Y:S01]  /*0e20*/  FSETP.GEU.AND P0, PT, R26, R41, PT ;  /* 0x000000291a00720b */ /* 0x000fe20003f0e000 */
[----:B------:R-:W-:Y:S01]  /*0e30*/  UMOV UR4, 0x400 ;  /* 0x0000040000047882 */ /* 0x000fe20000000000 */
[C---:B------:R-:W-:Y:S02]  /*0e40*/  FSETP.NAN.AND P4, PT, R23.reuse, R23, PT ;  /* 0x000000171700720b */ /* 0x040fe40003f88000 */
[----:B------:R-:W-:Y:S01]  /*0e50*/  LOP3.LUT R11, R10, R11, RZ, 0xfc, !PT ;  /* 0x0000000b0a0b7212 */ /* 0x000fe200078efcff */
[----:B0-----:R-:W-:Y:S01]  /*0e60*/  UPRMT UR4, UR5, 0x654, UR4 ;  /* 0x0000065405047896 */ /* 0x001fe20008000004 */
[----:B------:R-:W-:-:S02]  /*0e70*/  @P2 SEL R23, R23, R0, P4 ;  /* 0x0000000017172207 */ /* 0x000fc40002000000 */
[----:B------:R-:W-:Y:S02]  /*0e80*/  LEA.HI R11, R10, R11, RZ, 0x1d ;  /* 0x0000000b0a0b7211 */ /* 0x000fe400078fe8ff */
[C---:B------:R-:W-:Y:S02]  /*0e90*/  FSETP.NAN.AND P2, PT, R32.reuse, R32, PT ;  /* 0x000000202000720b */ /* 0x040fe40003f48000 */
[----:B------:R-:W-:Y:S02]  /*0ea0*/  FSETP.NAN.AND P4, PT, R43, R43, PT ;  /* 0x0000002b2b00720b */ /* 0x000fe40003f88000 */
[----:B------:R-:W-:Y:S02]  /*0eb0*/  FSETP.NAN.AND P5, PT, R41, R41, PT ;  /* 0x000000292900720b */ /* 0x000fe40003fa8000 */
[----:B------:R-:W-:Y:S02]  /*0ec0*/  LEA R11, R11, UR4, 0x2 ;  /* 0x000000040b0b7c11 */ /* 0x000fe4000f8e10ff */
[----:B------:R-:W-:-:S02]  /*0ed0*/  @P3 SEL R32, R32, R31, P2 ;  /* 0x0000001f20203207 */ /* 0x000fc40001000000 */
[----:B------:R-:W-:Y:S02]  /*0ee0*/  @P1 SEL R43, R43, R30, P4 ;  /* 0x0000001e2b2b1207 */ /* 0x000fe40002000000 */
[----:B------:R-:W-:Y:S01]  /*0ef0*/  @P0 SEL R41, R41, R26, P5 ;  /* 0x0000001a29290207 */ /* 0x000fe20002800000 */
[----:B------:R-:W-:Y:S04]  /*0f00*/  STS [R11], R12 ;  /* 0x0000000c0b007388 */ /* 0x000fe80000000800 */
[----:B------:R0:W-:Y:S04]  /*0f10*/  STS [R11+0x10], R9 ;  /* 0x000010090b007388 */ /* 0x0001e80000000800 */
[----:B------:R-:W-:Y:S04]  /*0f20*/  STS [R11+0x20], R6 ;  /* 0x000020060b007388 */ /* 0x000fe80000000800 */
[----:B------:R1:W-:Y:S04]  /*0f30*/  STS [R11+0x30], R2 ;  /* 0x000030020b007388 */ /* 0x0003e80000000800 */
[----:B------:R-:W-:Y:S04]  /*0f40*/  STS [R11+0x40], R23 ;  /* 0x000040170b007388 */ /* 0x000fe80000000800 */
[----:B------:R-:W-:Y:S04]  /*0f50*/  STS [R11+0x50], R32 ;  /* 0x000050200b007388 */ /* 0x000fe80000000800 */
[----:B------:R-:W-:Y:S04]  /*0f60*/  STS [R11+0x60], R43 ;  /* 0x0000602b0b007388 */ /* 0x000fe80000000800 */
[----:B------:R2:W-:Y:S01]  /*0f70*/  STS [R11+0x70], R41 ;  /* 0x000070290b007388 */ /* 0x0005e20000000800 */
[----:B------:R-:W-:Y:S01]  /*0f80*/  IMAD.SHL.U32 R10, R15, 0x4, RZ ;  /* 0x000000040f0a7824 */ /* 0x000fe200078e00ff */
[----:B------:R-:W-:-:S04]  /*0f90*/  SHF.R.U32.HI R3, RZ, 0x1, R15 ;  /* 0x00000001ff037819 */ /* 0x000fc8000001160f */
[----:B------:R-:W-:Y:S02]  /*0fa0*/  LOP3.LUT R10, R10, 0x1fc, RZ, 0xc0, !PT ;  /* 0x000001fc0a0a7812 */ /* 0x000fe400078ec0ff */
[----:B------:R-:W-:-:S05]  /*0fb0*/  LOP3.LUT R3, R3, 0x3c, RZ, 0xc0, !PT ;  /* 0x0000003c03037812 */ /* 0x000fca00078ec0ff */
[----:B------:R-:W-:Y:S02]  /*0fc0*/  IMAD.IADD R3, R10, 0x1, R3 ;  /* 0x000000010a037824 */ /* 0x000fe400078e0203 */
[----:B------:R-:W-:-:S03]  /*0fd0*/  IMAD.SHL.U32 R0, R15, 0x4, RZ ;  /* 0x000000040f007824 */ /* 0x000fc600078e00ff */
[----:B------:R-:W-:Y:S01]  /*0fe0*/  LEA R4, R3, UR4, 0x2 ;  /* 0x0000000403047c11 */ /* 0x000fe2000f8e10ff */
[----:B------:R-:W-:Y:S01]  /*0ff0*/  BAR.SYNC.DEFER_BLOCKING 0x0 ;  /* 0x0000000000007b1d */ /* 0x000fe20000010000 */
[----:B------:R-:W-:-:S04]  /*1000*/  LOP3.LUT R0, R17, 0x1c, R0, 0xf8, !PT ;  /* 0x0000001c11007812 */ /* 0x000fc800078ef800 */
[----:B0-----:R-:W-:-:S03]  /*1010*/  SHF.R.S32.HI R9, RZ, 0x1f, R0 ;  /* 0x0000001fff097819 */ /* 0x001fc60000011400 */
[----:B-1----:R-:W0:Y:S01]  /*1020*/  LDC.64 R2, c[0x0][0x218] ;  /* 0x00008600ff027b82 */ /* 0x002e220000000a00 */
[----:B------:R-:W-:Y:S01]  /*1030*/  LEA.HI R12, R9, R0, RZ, 0x7 ;  /* 0x00000000090c7211 */ /* 0x000fe200078f38ff */
[----:B------:R-:W1:Y:S04]  /*1040*/  LDS.128 R4, [R4] ;  /* 0x0000000004047984 */ /* 0x000e680000000c00 */
[C---:B------:R-:W-:Y:S01]  /*1050*/  IMAD.SHL.U32 R8, R12.reuse, 0x4000, RZ ;  /* 0x000040000c087824 */ /* 0x040fe200078e00ff */
[----:B------:R-:W-:Y:S02]  /*1060*/  SHF.R.U32.HI R9, RZ, 0x3, R15 ;  /* 0x00000003ff097819 */ /* 0x000fe4000001160f */
[----:B------:R-:W-:Y:S02]  /*1070*/  LOP3.LUT R13, R12, 0xffffff80, RZ, 0xc0, !PT ;  /* 0xffffff800c0d7812 */ /* 0x000fe400078ec0ff */
[----:B------:R-:W-:-:S02]  /*1080*/  SGXT.U32 R9, R9, 0x4 ;  /* 0x000000040909781a */ /* 0x000fc40000000000 */
[----:B--2---:R-:W-:Y:S02]  /*1090*/  LOP3.LUT R11, R8, 0xffe00000, RZ, 0xc0, !PT ;  /* 0xffe00000080b7812 */ /* 0x004fe400078ec0ff */
[----:B------:R-:W-:Y:S02]  /*10a0*/  LOP3.LUT R12, R10, 0x200, RZ, 0xfc, !PT ;  /* 0x000002000a0c7812 */ /* 0x000fe400078efcff */
[----:B------:R-:W-:Y:S02]  /*10b0*/  LOP3.LUT R9, R16, R9, RZ, 0xfc, !PT ;  /* 0x0000000910097212 */ /* 0x000fe400078efcff */
[----:B------:R-:W-:Y:S02]  /*10c0*/  IADD3 R8, R11, R0, -R13 ;  /* 0x000000000b087210 */ /* 0x000fe40007ffe80d */
[----:B------:R-:W-:Y:S02]  /*10d0*/  SHF.R.U32.HI R12, RZ, 0x3, R12 ;  /* 0x00000003ff0c7819 */ /* 0x000fe4000001160c */
[----:B------:R-:W-:Y:S01]  /*10e0*/  ISETP.GE.AND P0, PT, R0, 0x200, PT ;  /* 0x000002000000780c */ /* 0x000fe20003f06270 */
[----:B------:R-:W-:Y:S01]  /*10f0*/  IMAD R11, R9, 0x80, R8 ;  /* 0x00000080090b7824 */ /* 0x000fe200078e0208 */
[----:B------:R-:W-:-:S05]  /*1100*/  LOP3.LUT R9, R12, 0x7c, RZ, 0xc0, !PT ;  /* 0x0000007c0c097812 */ /* 0x000fca00078ec0ff */
[----:B------:R-:W-:Y:S02]  /*1110*/  IMAD.IADD R10, R10, 0x1, R9 ;  /* 0x000000010a0a7824 */ /* 0x000fe400078e0209 */
[----:B0-----:R-:W-:-:S03]  /*1120*/  IMAD.WIDE R8, R11, 0x4, R2 ;  /* 0x000000040b087825 */ /* 0x001fc600078e0202 */
[----:B------:R-:W-:Y:S02]  /*1130*/  LEA R10, R10, UR4, 0x2 ;  /* 0x000000040a0a7c11 */ /* 0x000fe4000f8e10ff */
[----:B-1----:R0:W-:Y:S02]  /*1140*/  @!P0 STG.E.128 desc[UR6][R8.64], R4 ;  /* 0x0000000408008986 */ /* 0x0021e4000c101d06 */
[----:B0-----:R-:W-:Y:S05]  /*1150*/  @P0 EXIT ;  /* 0x000000000000094d */ /* 0x001fea0003800000 */
[----:B0-----:R-:W0:Y:S01]  /*1160*/  LDS.128 R4, [R10+0x800] ;  /* 0x000800000a047984 */ /* 0x001e220000000c00 */
[----:B------:R-:W-:-:S04]  /*1170*/  VIADD R11, R11, 0x800 ;  /* 0x000008000b0b7836 */ /* 0x000fc80000000000 */
[----:B------:R-:W-:-:S05]  /*1180*/  IMAD.WIDE R2, R11, 0x4, R2 ;  /* 0x000000040b027825 */ /* 0x000fca00078e0202 */
[----:B0-----:R-:W-:Y:S01]  /*1190*/  STG.E.128 desc[UR6][R2.64], R4 ;  /* 0x0000000402007986 */ /* 0x001fe2000c101d06 */
[----:B------:R-:W-:Y:S05]  /*11a0*/  EXIT ;  /* 0x000000000000794d */ /* 0x000fea0003800000 */
.L_x_0:
[----:B------:R-:W-:-:S00]  /*11b0*/  BRA `(.L_x_0) ;  /* 0xfffffffc00fc7947 */ /* 0x000fc0000383ffff */
[----:B------:R-:W-:-:S00]  /*11c0*/  NOP ;  /* 0x0000000000007918 */ /* 0x000fc00000000000 */
        /* <DEDUP_REMOVED lines=11> */
.L_x_1:


//--------------------- .nv.shared.triton_poi_fused_convolution_div_max_pool2d_with_indices_relu_sub_29 --------------------------
	.section	.nv.shared.triton_poi_fused_convolution_div_max_pool2d_with_indices_relu_sub_29,"aw",@nobits
	.sectionflags	@""
	.align	16
	.zero		1024


//--------------------- .nv.constant0.triton_poi_fused_convolution_div_max_pool2d_with_indices_relu_sub_29 --------------------------
	.section	.nv.constant0.triton_poi_fused_convolution_div_max_pool2d_with_indices_relu_sub_29,"a",@progbits
	.sectionflags	@""
	.align	4
.nv.constant0.triton_poi_fused_convolution_div_max_pool2d_with_indices_relu_sub_29:
	.zero		552
